//
// Generated by NVIDIA NVVM Compiler
//
// Compiler Build ID: CL-36424714
// Cuda compilation tools, release 13.0, V13.0.88
// Based on NVVM 20.0.0
//

.version 9.0
.target sm_100
.address_size 64

	// .globl	_Z17convolutionKernelPfS_S_iiii

.visible .entry _Z17convolutionKernelPfS_S_iiii(
	.param .u64 .ptr .align 1 _Z17convolutionKernelPfS_S_iiii_param_0,
	.param .u64 .ptr .align 1 _Z17convolutionKernelPfS_S_iiii_param_1,
	.param .u64 .ptr .align 1 _Z17convolutionKernelPfS_S_iiii_param_2,
	.param .u32 _Z17convolutionKernelPfS_S_iiii_param_3,
	.param .u32 _Z17convolutionKernelPfS_S_iiii_param_4,
	.param .u32 _Z17convolutionKernelPfS_S_iiii_param_5,
	.param .u32 _Z17convolutionKernelPfS_S_iiii_param_6
)
{
	.reg .pred 	%p<15>;
	.reg .b32 	%r<55>;
	.reg .b32 	%f<119>;
	.reg .b64 	%rd<44>;

	ld.param.u64 	%rd9, [_Z17convolutionKernelPfS_S_iiii_param_0];
	ld.param.u64 	%rd10, [_Z17convolutionKernelPfS_S_iiii_param_1];
	ld.param.u64 	%rd8, [_Z17convolutionKernelPfS_S_iiii_param_2];
	ld.param.u32 	%r22, [_Z17convolutionKernelPfS_S_iiii_param_3];
	ld.param.u32 	%r25, [_Z17convolutionKernelPfS_S_iiii_param_4];
	ld.param.u32 	%r23, [_Z17convolutionKernelPfS_S_iiii_param_5];
	ld.param.u32 	%r24, [_Z17convolutionKernelPfS_S_iiii_param_6];
	cvta.to.global.u64 	%rd1, %rd10;
	cvta.to.global.u64 	%rd2, %rd9;
	mov.u32 	%r26, %ctaid.x;
	mov.u32 	%r27, %ntid.x;
	mov.u32 	%r28, %tid.x;
	mad.lo.s32 	%r1, %r26, %r27, %r28;
	mov.u32 	%r29, %ctaid.y;
	mov.u32 	%r30, %ntid.y;
	mov.u32 	%r31, %tid.y;
	mad.lo.s32 	%r32, %r29, %r30, %r31;
	sub.s32 	%r3, %r22, %r23;
	sub.s32 	%r33, %r25, %r24;
	setp.gt.s32 	%p1, %r1, %r3;
	setp.gt.s32 	%p2, %r32, %r33;
	or.pred  	%p3, %p1, %p2;
	@%p3 bra 	$L__BB0_18;
	mov.f32 	%f117, 0f00000000;
	min.s32 	%r35, %r24, %r23;
	setp.lt.s32 	%p4, %r35, 1;
	@%p4 bra 	$L__BB0_17;
	and.b32  	%r4, %r23, 15;
	and.b32  	%r5, %r23, 7;
	and.b32  	%r6, %r23, 2147483632;
	and.b32  	%r7, %r23, 3;
	neg.s32 	%r8, %r6;
	mov.f32 	%f117, 0f00000000;
	mov.b32 	%r49, 0;
$L__BB0_3:
	setp.lt.u32 	%p5, %r23, 16;
	add.s32 	%r38, %r49, %r32;
	mad.lo.s32 	%r10, %r38, %r22, %r1;
	mul.lo.s32 	%r11, %r49, %r23;
	mov.b32 	%r53, 0;
	@%p5 bra 	$L__BB0_6;
	mul.wide.u32 	%rd11, %r11, 4;
	add.s64 	%rd12, %rd1, %rd11;
	add.s64 	%rd43, %rd12, 32;
	mov.u32 	%r50, %r10;
	mov.u32 	%r51, %r8;
$L__BB0_5:
	.pragma "nounroll";
	mul.wide.s32 	%rd13, %r50, 4;
	add.s64 	%rd14, %rd2, %rd13;
	ld.global.f32 	%f20, [%rd14];
	ld.global.f32 	%f21, [%rd43+-32];
	fma.rn.f32 	%f22, %f20, %f21, %f117;
	ld.global.f32 	%f23, [%rd14+4];
	ld.global.f32 	%f24, [%rd43+-28];
	fma.rn.f32 	%f25, %f23, %f24, %f22;
	ld.global.f32 	%f26, [%rd14+8];
	ld.global.f32 	%f27, [%rd43+-24];
	fma.rn.f32 	%f28, %f26, %f27, %f25;
	ld.global.f32 	%f29, [%rd14+12];
	ld.global.f32 	%f30, [%rd43+-20];
	fma.rn.f32 	%f31, %f29, %f30, %f28;
	ld.global.f32 	%f32, [%rd14+16];
	ld.global.f32 	%f33, [%rd43+-16];
	fma.rn.f32 	%f34, %f32, %f33, %f31;
	ld.global.f32 	%f35, [%rd14+20];
	ld.global.f32 	%f36, [%rd43+-12];
	fma.rn.f32 	%f37, %f35, %f36, %f34;
	ld.global.f32 	%f38, [%rd14+24];
	ld.global.f32 	%f39, [%rd43+-8];
	fma.rn.f32 	%f40, %f38, %f39, %f37;
	ld.global.f32 	%f41, [%rd14+28];
	ld.global.f32 	%f42, [%rd43+-4];
	fma.rn.f32 	%f43, %f41, %f42, %f40;
	ld.global.f32 	%f44, [%rd14+32];
	ld.global.f32 	%f45, [%rd43];
	fma.rn.f32 	%f46, %f44, %f45, %f43;
	ld.global.f32 	%f47, [%rd14+36];
	ld.global.f32 	%f48, [%rd43+4];
	fma.rn.f32 	%f49, %f47, %f48, %f46;
	ld.global.f32 	%f50, [%rd14+40];
	ld.global.f32 	%f51, [%rd43+8];
	fma.rn.f32 	%f52, %f50, %f51, %f49;
	ld.global.f32 	%f53, [%rd14+44];
	ld.global.f32 	%f54, [%rd43+12];
	fma.rn.f32 	%f55, %f53, %f54, %f52;
	ld.global.f32 	%f56, [%rd14+48];
	ld.global.f32 	%f57, [%rd43+16];
	fma.rn.f32 	%f58, %f56, %f57, %f55;
	ld.global.f32 	%f59, [%rd14+52];
	ld.global.f32 	%f60, [%rd43+20];
	fma.rn.f32 	%f61, %f59, %f60, %f58;
	ld.global.f32 	%f62, [%rd14+56];
	ld.global.f32 	%f63, [%rd43+24];
	fma.rn.f32 	%f64, %f62, %f63, %f61;
	ld.global.f32 	%f65, [%rd14+60];
	ld.global.f32 	%f66, [%rd43+28];
	fma.rn.f32 	%f117, %f65, %f66, %f64;
	add.s32 	%r51, %r51, 16;
	add.s32 	%r50, %r50, 16;
	add.s64 	%rd43, %rd43, 64;
	setp.ne.s32 	%p6, %r51, 0;
	mov.u32 	%r53, %r6;
	@%p6 bra 	$L__BB0_5;
$L__BB0_6:
	setp.eq.s32 	%p7, %r4, 0;
	@%p7 bra 	$L__BB0_16;
	add.s32 	%r39, %r4, -1;
	setp.lt.u32 	%p8, %r39, 7;
	@%p8 bra 	$L__BB0_9;
	add.s32 	%r40, %r10, %r53;
	mul.wide.s32 	%rd15, %r40, 4;
	add.s64 	%rd16, %rd2, %rd15;
	ld.global.f32 	%f68, [%rd16];
	add.s32 	%r41, %r53, %r11;
	mul.wide.u32 	%rd17, %r41, 4;
	add.s64 	%rd18, %rd1, %rd17;
	ld.global.f32 	%f69, [%rd18];
	fma.rn.f32 	%f70, %f68, %f69, %f117;
	ld.global.f32 	%f71, [%rd16+4];
	cvt.u64.u32 	%rd19, %r11;
	cvt.u64.u32 	%rd20, %r53;
	add.s64 	%rd21, %rd20, %rd19;
	shl.b64 	%rd22, %rd21, 2;
	add.s64 	%rd23, %rd1, %rd22;
	ld.global.f32 	%f72, [%rd23+4];
	fma.rn.f32 	%f73, %f71, %f72, %f70;
	ld.global.f32 	%f74, [%rd16+8];
	ld.global.f32 	%f75, [%rd23+8];
	fma.rn.f32 	%f76, %f74, %f75, %f73;
	ld.global.f32 	%f77, [%rd16+12];
	ld.global.f32 	%f78, [%rd23+12];
	fma.rn.f32 	%f79, %f77, %f78, %f76;
	ld.global.f32 	%f80, [%rd16+16];
	ld.global.f32 	%f81, [%rd23+16];
	fma.rn.f32 	%f82, %f80, %f81, %f79;
	ld.global.f32 	%f83, [%rd16+20];
	ld.global.f32 	%f84, [%rd23+20];
	fma.rn.f32 	%f85, %f83, %f84, %f82;
	ld.global.f32 	%f86, [%rd16+24];
	ld.global.f32 	%f87, [%rd23+24];
	fma.rn.f32 	%f88, %f86, %f87, %f85;
	ld.global.f32 	%f89, [%rd16+28];
	ld.global.f32 	%f90, [%rd23+28];
	fma.rn.f32 	%f117, %f89, %f90, %f88;
	add.s32 	%r53, %r53, 8;
$L__BB0_9:
	setp.eq.s32 	%p9, %r5, 0;
	@%p9 bra 	$L__BB0_16;
	add.s32 	%r42, %r5, -1;
	setp.lt.u32 	%p10, %r42, 3;
	@%p10 bra 	$L__BB0_12;
	add.s32 	%r43, %r10, %r53;
	mul.wide.s32 	%rd24, %r43, 4;
	add.s64 	%rd25, %rd2, %rd24;
	ld.global.f32 	%f92, [%rd25];
	add.s32 	%r44, %r53, %r11;
	mul.wide.u32 	%rd26, %r44, 4;
	add.s64 	%rd27, %rd1, %rd26;
	ld.global.f32 	%f93, [%rd27];
	fma.rn.f32 	%f94, %f92, %f93, %f117;
	ld.global.f32 	%f95, [%rd25+4];
	cvt.u64.u32 	%rd28, %r11;
	cvt.u64.u32 	%rd29, %r53;
	add.s64 	%rd30, %rd29, %rd28;
	shl.b64 	%rd31, %rd30, 2;
	add.s64 	%rd32, %rd1, %rd31;
	ld.global.f32 	%f96, [%rd32+4];
	fma.rn.f32 	%f97, %f95, %f96, %f94;
	ld.global.f32 	%f98, [%rd25+8];
	ld.global.f32 	%f99, [%rd32+8];
	fma.rn.f32 	%f100, %f98, %f99, %f97;
	ld.global.f32 	%f101, [%rd25+12];
	ld.global.f32 	%f102, [%rd32+12];
	fma.rn.f32 	%f117, %f101, %f102, %f100;
	add.s32 	%r53, %r53, 4;
$L__BB0_12:
	setp.eq.s32 	%p11, %r7, 0;
	@%p11 bra 	$L__BB0_16;
	setp.eq.s32 	%p12, %r7, 1;
	add.s32 	%r45, %r10, %r53;
	mul.wide.s32 	%rd33, %r45, 4;
	add.s64 	%rd6, %rd2, %rd33;
	ld.global.f32 	%f103, [%rd6];
	add.s32 	%r46, %r53, %r11;
	mul.wide.u32 	%rd34, %r46, 4;
	add.s64 	%rd35, %rd1, %rd34;
	ld.global.f32 	%f104, [%rd35];
	fma.rn.f32 	%f117, %f103, %f104, %f117;
	@%p12 bra 	$L__BB0_16;
	setp.eq.s32 	%p13, %r7, 2;
	ld.global.f32 	%f105, [%rd6+4];
	cvt.u64.u32 	%rd36, %r11;
	cvt.u64.u32 	%rd37, %r53;
	add.s64 	%rd38, %rd37, %rd36;
	shl.b64 	%rd39, %rd38, 2;
	add.s64 	%rd7, %rd1, %rd39;
	ld.global.f32 	%f106, [%rd7+4];
	fma.rn.f32 	%f117, %f105, %f106, %f117;
	@%p13 bra 	$L__BB0_16;
	ld.global.f32 	%f107, [%rd6+8];
	ld.global.f32 	%f108, [%rd7+8];
	fma.rn.f32 	%f117, %f107, %f108, %f117;
$L__BB0_16:
	add.s32 	%r49, %r49, 1;
	setp.ne.s32 	%p14, %r49, %r24;
	@%p14 bra 	$L__BB0_3;
$L__BB0_17:
	mad.lo.s32 	%r47, %r32, %r3, %r32;
	add.s32 	%r48, %r47, %r1;
	cvta.to.global.u64 	%rd40, %rd8;
	mul.wide.s32 	%rd41, %r48, 4;
	add.s64 	%rd42, %rd40, %rd41;
	st.global.f32 	[%rd42], %f117;
$L__BB0_18:
	ret;

}


// ===== COMPILED SASS (sm_100) =====

	.target	sm_100

	.elftype	@"ET_EXEC"


//--------------------- .note.nv.tkinfo           --------------------------
	.section	.note.nv.tkinfo,"",@"SHT_NOTE"
	.sectionflags	@"SHF_NOTE_NV_TKINFO"
	.tkinfo
        /*0018*/ 	.word	0x00000002
        /*0030*/ 	.string	""
        /*0030*/ 	.string	"ptxas"
        /*0030*/ 	.string	"Cuda compilation tools, release 13.0, V13.0.88"
        /*0030*/ 	.string	"Build cuda_13.0.r13.0/compiler.36424714_0"
        /*0030*/ 	.string	"-arch sm_100 -m 64 "



//--------------------- .note.nv.cuinfo           --------------------------
	.section	.note.nv.cuinfo,"",@"SHT_NOTE"
	.sectionflags	@"SHF_NOTE_NV_CUINFO"
        /*0018*/ 	.short	0x0002
        /*001a*/ 	.short	0x0064
        /*001c*/ 	.short	0x0082
	.zero		2


//--------------------- .nv.info                  --------------------------
	.section	.nv.info,"",@"SHT_CUDA_INFO"
	.align	4


	//----- nvinfo : EIATTR_REGCOUNT
	.align		4
        /*0000*/ 	.byte	0x04, 0x2f
        /*0002*/ 	.short	(.L_1 - .L_0)
	.align		4
.L_0:
        /*0004*/ 	.word	index@(_Z17convolutionKernelPfS_S_iiii)
        /*0008*/ 	.word	0x00000020


	//----- nvinfo : EIATTR_FRAME_SIZE
	.align		4
.L_1:
        /*000c*/ 	.byte	0x04, 0x11
        /*000e*/ 	.short	(.L_3 - .L_2)
	.align		4
.L_2:
        /*0010*/ 	.word	index@(_Z17convolutionKernelPfS_S_iiii)
        /*0014*/ 	.word	0x00000000


	//----- nvinfo : EIATTR_MIN_STACK_SIZE
	.align		4
.L_3:
        /*0018*/ 	.byte	0x04, 0x12
        /*001a*/ 	.short	(.L_5 - .L_4)
	.align		4
.L_4:
        /*001c*/ 	.word	index@(_Z17convolutionKernelPfS_S_iiii)
        /*0020*/ 	.word	0x00000000
.L_5:


//--------------------- .nv.compat                --------------------------
	.section	.nv.compat,"",@"SHT_CUDA_COMPAT_INFO"
	.align	4
        /*0000*/ 	.byte	0x02, 0x09, 0x00, 0x00, 0x02, 0x02, 0x01, 0x00, 0x02, 0x05, 0x05, 0x00, 0x03, 0x07, 0x01, 0x01
        /*0010*/ 	.byte	0x02, 0x03, 0x00, 0x00, 0x02, 0x06, 0x01, 0x00, 0x04, 0x0b, 0x08, 0x00, 0x09, 0x00, 0x00, 0x00
        /*0020*/ 	.byte	0x00, 0x00, 0x00, 0x00


//--------------------- .nv.info._Z17convolutionKernelPfS_S_iiii --------------------------
	.section	.nv.info._Z17convolutionKernelPfS_S_iiii,"",@"SHT_CUDA_INFO"
	.sectionflags	@""
	.align	4


	//----- nvinfo : EIATTR_CUDA_API_VERSION
	.align		4
        /*0000*/ 	.byte	0x04, 0x37
        /*0002*/ 	.short	(.L_7 - .L_6)
.L_6:
        /*0004*/ 	.word	0x00000082


	//----- nvinfo : EIATTR_KPARAM_INFO
	.align		4
.L_7:
        /*0008*/ 	.byte	0x04, 0x17
        /*000a*/ 	.short	(.L_9 - .L_8)
.L_8:
        /*000c*/ 	.word	0x00000000
        /*0010*/ 	.short	0x0006
        /*0012*/ 	.short	0x0024
        /*0014*/ 	.byte	0x00, 0xf0, 0x11, 0x00


	//----- nvinfo : EIATTR_KPARAM_INFO
	.align		4
.L_9:
        /*0018*/ 	.byte	0x04, 0x17
        /*001a*/ 	.short	(.L_11 - .L_10)
.L_10:
        /*001c*/ 	.word	0x00000000
        /*0020*/ 	.short	0x0005
        /*0022*/ 	.short	0x0020
        /*0024*/ 	.byte	0x00, 0xf0, 0x11, 0x00


	//----- nvinfo : EIATTR_KPARAM_INFO
	.align		4
.L_11:
        /*0028*/ 	.byte	0x04, 0x17
        /*002a*/ 	.short	(.L_13 - .L_12)
.L_12:
        /*002c*/ 	.word	0x00000000
        /*0030*/ 	.short	0x0004
        /*0032*/ 	.short	0x001c
        /*0034*/ 	.byte	0x00, 0xf0, 0x11, 0x00


	//----- nvinfo : EIATTR_KPARAM_INFO
	.align		4
.L_13:
        /*0038*/ 	.byte	0x04, 0x17
        /*003a*/ 	.short	(.L_15 - .L_14)
.L_14:
        /*003c*/ 	.word	0x00000000
        /*0040*/ 	.short	0x0003
        /*0042*/ 	.short	0x0018
        /*0044*/ 	.byte	0x00, 0xf0, 0x11, 0x00


	//----- nvinfo : EIATTR_KPARAM_INFO
	.align		4
.L_15:
        /*0048*/ 	.byte	0x04, 0x17
        /*004a*/ 	.short	(.L_17 - .L_16)
.L_16:
        /*004c*/ 	.word	0x00000000
        /*0050*/ 	.short	0x0002
        /*0052*/ 	.short	0x0010
        /*0054*/ 	.byte	0x00, 0xf5, 0x21, 0x00


	//----- nvinfo : EIATTR_KPARAM_INFO
	.align		4
.L_17:
        /*0058*/ 	.byte	0x04, 0x17
        /*005a*/ 	.short	(.L_19 - .L_18)
.L_18:
        /*005c*/ 	.word	0x00000000
        /*0060*/ 	.short	0x0001
        /*0062*/ 	.short	0x0008
        /*0064*/ 	.byte	0x00, 0xf5, 0x21, 0x00


	//----- nvinfo : EIATTR_KPARAM_INFO
	.align		4
.L_19:
        /*0068*/ 	.byte	0x04, 0x17
        /*006a*/ 	.short	(.L_21 - .L_20)
.L_20:
        /*006c*/ 	.word	0x00000000
        /*0070*/ 	.short	0x0000
        /*0072*/ 	.short	0x0000
        /*0074*/ 	.byte	0x00, 0xf5, 0x21, 0x00


	//----- nvinfo : EIATTR_SPARSE_MMA_MASK
	.align		4
.L_21:
        /*0078*/ 	.byte	0x03, 0x50
        /*007a*/ 	.short	0x0000


	//----- nvinfo : EIATTR_MAXREG_COUNT
	.align		4
        /*007c*/ 	.byte	0x03, 0x1b
        /*007e*/ 	.short	0x00ff


	//----- nvinfo : EIATTR_MERCURY_ISA_VERSION
	.align		4
        /*0080*/ 	.byte	0x03, 0x5f
        /*0082*/ 	.short	0x0101


	//----- nvinfo : EIATTR_VRC_CTA_INIT_COUNT
	.align		4
        /*0084*/ 	.byte	0x02, 0x4a
	.zero		1
	.zero		1


	//----- nvinfo : EIATTR_EXIT_INSTR_OFFSETS
	.align		4
        /*0088*/ 	.byte	0x04, 0x1c
        /*008a*/ 	.short	(.L_23 - .L_22)


	//   ....[0]....
.L_22:
        /*008c*/ 	.word	0x000000f0


	//   ....[1]....
        /*0090*/ 	.word	0x00000ce0


	//----- nvinfo : EIATTR_CBANK_PARAM_SIZE
	.align		4
.L_23:
        /*0094*/ 	.byte	0x03, 0x19
        /*0096*/ 	.short	0x0028


	//----- nvinfo : EIATTR_PARAM_CBANK
	.align		4
        /*0098*/ 	.byte	0x04, 0x0a
        /*009a*/ 	.short	(.L_25 - .L_24)
	.align		4
.L_24:
        /*009c*/ 	.word	index@(.nv.constant0._Z17convolutionKernelPfS_S_iiii)
        /*00a0*/ 	.short	0x0380
        /*00a2*/ 	.short	0x0028


	//----- nvinfo : EIATTR_SW_WAR
	.align		4
.L_25:
        /*00a4*/ 	.byte	0x04, 0x36
        /*00a6*/ 	.short	(.L_27 - .L_26)
.L_26:
        /*00a8*/ 	.word	0x00000008
.L_27:


//--------------------- .nv.callgraph             --------------------------
	.section	.nv.callgraph,"",@"SHT_CUDA_CALLGRAPH"
	.align	4
	.sectionentsize	8
	.align		4
        /*0000*/ 	.word	0x00000000
	.align		4
        /*0004*/ 	.word	0xffffffff
	.align		4
        /*0008*/ 	.word	0x00000000
	.align		4
        /*000c*/ 	.word	0xfffffffe
	.align		4
        /*0010*/ 	.word	0x00000000
	.align		4
        /*0014*/ 	.word	0xfffffffd
	.align		4
        /*0018*/ 	.word	0x00000000
	.align		4
        /*001c*/ 	.word	0xfffffffc


//--------------------- .text._Z17convolutionKernelPfS_S_iiii --------------------------
	.section	.text._Z17convolutionKernelPfS_S_iiii,"ax",@progbits
	.align	128
        .global         _Z17convolutionKernelPfS_S_iiii
        .type           _Z17convolutionKernelPfS_S_iiii,@function
        .size           _Z17convolutionKernelPfS_S_iiii,(.L_x_8 - _Z17convolutionKernelPfS_S_iiii)
        .other          _Z17convolutionKernelPfS_S_iiii,@"STO_CUDA_ENTRY STV_DEFAULT"
_Z17convolutionKernelPfS_S_iiii:
.text._Z17convolutionKernelPfS_S_iiii:
[----:B------:R-:W-:Y:S01]  /*0000*/  LDC R1, c[0x0][0x37c] ;  /* 0x0000df00ff017b82 */ /* 0x000fe20000000800 */
[----:B------:R-:W0:Y:S07]  /*0010*/  S2R R3, SR_TID.Y ;  /* 0x0000000000037919 */ /* 0x000e2e0000002200 */
[----:B------:R-:W1:Y:S01]  /*0020*/  LDC R6, c[0x0][0x360] ;  /* 0x0000d800ff067b82 */ /* 0x000e620000000800 */
[----:B------:R-:W2:Y:S01]  /*0030*/  LDCU.64 UR6, c[0x0][0x398] ;  /* 0x00007300ff0677ac */ /* 0x000ea20008000a00 */
[----:B------:R-:W1:Y:S06]  /*0040*/  S2R R5, SR_TID.X ;  /* 0x0000000000057919 */ /* 0x000e6c0000002100 */
[----:B------:R-:W0:Y:S08]  /*0050*/  S2UR UR5, SR_CTAID.Y ;  /* 0x00000000000579c3 */ /* 0x000e300000002600 */
[----:B------:R-:W0:Y:S08]  /*0060*/  LDC R0, c[0x0][0x364] ;  /* 0x0000d900ff007b82 */ /* 0x000e300000000800 */
[----:B------:R-:W2:Y:S08]  /*0070*/  LDC.64 R10, c[0x0][0x3a0] ;  /* 0x0000e800ff0a7b82 */ /* 0x000eb00000000a00 */
[----:B------:R-:W1:Y:S01]  /*0080*/  S2UR UR4, SR_CTAID.X ;  /* 0x00000000000479c3 */ /* 0x000e620000002500 */
[----:B0-----:R-:W-:Y:S01]  /*0090*/  IMAD R0, R0, UR5, R3 ;  /* 0x0000000500007c24 */ /* 0x001fe2000f8e0203 */
[----:B--2---:R-:W-:-:S02]  /*00a0*/  IADD3 R3, PT, PT, -R11, UR7, RZ ;  /* 0x000000070b037c10 */ /* 0x004fc4000fffe1ff */
[----:B------:R-:W-:Y:S02]  /*00b0*/  IADD3 R7, PT, PT, -R10, UR6, RZ ;  /* 0x000000060a077c10 */ /* 0x000fe4000fffe1ff */
[----:B------:R-:W-:Y:S01]  /*00c0*/  ISETP.GT.AND P0, PT, R0, R3, PT ;  /* 0x000000030000720c */ /* 0x000fe20003f04270 */
[----:B-1----:R-:W-:-:S05]  /*00d0*/  IMAD R6, R6, UR4, R5 ;  /* 0x0000000406067c24 */ /* 0x002fca000f8e0205 */
[----:B------:R-:W-:-:S13]  /*00e0*/  ISETP.GT.OR P0, PT, R6, R7, P0 ;  /* 0x000000070600720c */ /* 0x000fda0000704670 */
[----:B------:R-:W-:Y:S05]  /*00f0*/  @P0 EXIT ;  /* 0x000000000000094d */ /* 0x000fea0003800000 */
[----:B------:R-:W-:Y:S01]  /*0100*/  VIMNMX R2, PT, PT, R10, R11, PT ;  /* 0x0000000b0a027248 */ /* 0x000fe20003fe0100 */
[----:B------:R-:W0:Y:S01]  /*0110*/  LDCU.64 UR8, c[0x0][0x358] ;  /* 0x00006b00ff0877ac */ /* 0x000e220008000a00 */
[----:B------:R-:W-:Y:S02]  /*0120*/  HFMA2 R14, -RZ, RZ, 0, 0 ;  /* 0x00000000ff0e7431 */ /* 0x000fe400000001ff */
[----:B------:R-:W-:-:S13]  /*0130*/  ISETP.GE.AND P0, PT, R2, 0x1, PT ;  /* 0x000000010200780c */ /* 0x000fda0003f06270 */
[----:B------:R-:W-:Y:S05]  /*0140*/  @!P0 BRA `(.L_x_0) ;  /* 0x0000000800d08947 */ /* 0x000fea0003800000 */
[C---:B------:R-:W-:Y:S01]  /*0150*/  LOP3.LUT R8, R10.reuse, 0x7ffffff0, RZ, 0xc0, !PT ;  /* 0x7ffffff00a087812 */ /* 0x040fe200078ec0ff */
[----:B------:R-:W-:Y:S01]  /*0160*/  UMOV UR4, URZ ;  /* 0x000000ff00047c82 */ /* 0x000fe20008000000 */
[C---:B------:R-:W-:Y:S02]  /*0170*/  LOP3.LUT R17, R10.reuse, 0xf, RZ, 0xc0, !PT ;  /* 0x0000000f0a117812 */ /* 0x040fe400078ec0ff */
[C---:B------:R-:W-:Y:S02]  /*0180*/  LOP3.LUT R18, R10.reuse, 0x7, RZ, 0xc0, !PT ;  /* 0x000000070a127812 */ /* 0x040fe400078ec0ff */
[----:B------:R-:W-:Y:S02]  /*0190*/  LOP3.LUT R9, R10, 0x3, RZ, 0xc0, !PT ;  /* 0x000000030a097812 */ /* 0x000fe400078ec0ff */
[----:B------:R-:W-:Y:S02]  /*01a0*/  MOV R14, RZ ;  /* 0x000000ff000e7202 */ /* 0x000fe40000000f00 */
[----:B------:R-:W-:-:S07]  /*01b0*/  IADD3 R10, PT, PT, -R8, RZ, RZ ;  /* 0x000000ff080a7210 */ /* 0x000fce0007ffe1ff */
.L_x_6:
[----:B------:R-:W1:Y:S01]  /*01c0*/  LDCU.64 UR6, c[0x0][0x3a0] ;  /* 0x00007400ff0677ac */ /* 0x000e620008000a00 */
[----:B------:R-:W-:Y:S01]  /*01d0*/  VIADD R11, R0, UR4 ;  /* 0x00000004000b7c36 */ /* 0x000fe20008000000 */
[----:B------:R-:W-:Y:S01]  /*01e0*/  MOV R16, RZ ;  /* 0x000000ff00107202 */ /* 0x000fe20000000f00 */
[----:B------:R-:W2:Y:S01]  /*01f0*/  LDCU UR5, c[0x0][0x398] ;  /* 0x00007300ff0577ac */ /* 0x000ea20008000800 */
[----:B-1----:R-:W-:Y:S02]  /*0200*/  UISETP.GE.U32.AND UP1, UPT, UR6, 0x10, UPT ;  /* 0x000000100600788c */ /* 0x002fe4000bf26070 */
[----:B------:R-:W-:Y:S02]  /*0210*/  UIMAD UR10, UR4, UR6, URZ ;  /* 0x00000006040a72a4 */ /* 0x000fe4000f8e02ff */
[----:B------:R-:W-:Y:S01]  /*0220*/  UIADD3 UR4, UPT, UPT, UR4, 0x1, URZ ;  /* 0x0000000104047890 */ /* 0x000fe2000fffe0ff */
[----:B--2---:R-:W-:-:S03]  /*0230*/  IMAD R11, R11, UR5, R6 ;  /* 0x000000050b0b7c24 */ /* 0x004fc6000f8e0206 */
[----:B------:R-:W-:Y:S01]  /*0240*/  UISETP.NE.AND UP0, UPT, UR4, UR7, UPT ;  /* 0x000000070400728c */ /* 0x000fe2000bf05270 */
[----:B------:R-:W-:Y:S10]  /*0250*/  BRA.U !UP1, `(.L_x_1) ;  /* 0x00000005090c7547 */ /* 0x000ff4000b800000 */
[----:B------:R-:W1:Y:S01]  /*0260*/  LDCU.64 UR6, c[0x0][0x388] ;  /* 0x00007100ff0677ac */ /* 0x000e620008000a00 */
[----:B------:R-:W-:Y:S01]  /*0270*/  MOV R12, R11 ;  /* 0x0000000b000c7202 */ /* 0x000fe20000000f00 */
[----:B------:R-:W-:Y:S01]  /*0280*/  IMAD.MOV.U32 R13, RZ, RZ, R10 ;  /* 0x000000ffff0d7224 */ /* 0x000fe200078e000a */
[----:B-1----:R-:W-:-:S04]  /*0290*/  UIMAD.WIDE.U32 UR6, UR10, 0x4, UR6 ;  /* 0x000000040a0678a5 */ /* 0x002fc8000f8e0006 */
[----:B------:R-:W-:-:S04]  /*02a0*/  UIADD3 UR5, UP1, UPT, UR6, 0x20, URZ ;  /* 0x0000002006057890 */ /* 0x000fc8000ff3e0ff */
[----:B------:R-:W-:Y:S02]  /*02b0*/  UIADD3.X UR6, UPT, UPT, URZ, UR7, URZ, UP1, !UPT ;  /* 0x00000007ff067290 */ /* 0x000fe40008ffe4ff */
[----:B------:R-:W-:-:S04]  /*02c0*/  MOV R15, UR5 ;  /* 0x00000005000f7c02 */ /* 0x000fc80008000f00 */
[----:B------:R-:W-:-:S07]  /*02d0*/  MOV R16, UR6 ;  /* 0x0000000600107c02 */ /* 0x000fce0008000f00 */
.L_x_2:
[----:B------:R-:W1:Y:S01]  /*02e0*/  LDC.64 R4, c[0x0][0x380] ;  /* 0x0000e000ff047b82 */ /* 0x000e620000000a00 */
[----:B------:R-:W-:Y:S01]  /*02f0*/  IMAD.MOV.U32 R2, RZ, RZ, R15 ;  /* 0x000000ffff027224 */ /* 0x000fe200078e000f */
[----:B------:R-:W-:-:S05]  /*0300*/  MOV R3, R16 ;  /* 0x0000001000037202 */ /* 0x000fca0000000f00 */
[----:B0-----:R-:W2:Y:S04]  /*0310*/  LDG.E R24, desc[UR8][R2.64+-0x20] ;  /* 0xffffe00802187981 */ /* 0x001ea8000c1e1900 */
[----:B------:R-:W3:Y:S04]  /*0320*/  LDG.E R25, desc[UR8][R2.64+-0x1c] ;  /* 0xffffe40802197981 */ /* 0x000ee8000c1e1900 */
[----:B------:R-:W4:Y:S04]  /*0330*/  LDG.E R22, desc[UR8][R2.64+-0x18] ;  /* 0xffffe80802167981 */ /* 0x000f28000c1e1900 */
[----:B------:R-:W5:Y:S04]  /*0340*/  LDG.E R20, desc[UR8][R2.64+-0x14] ;  /* 0xffffec0802147981 */ /* 0x000f68000c1e1900 */
[----:B------:R-:W5:Y:S01]  /*0350*/  LDG.E R16, desc[UR8][R2.64+-0x10] ;  /* 0xfffff00802107981 */ /* 0x000f62000c1e1900 */
[----:B-1----:R-:W-:-:S03]  /*0360*/  IMAD.WIDE R4, R12, 0x4, R4 ;  /* 0x000000040c047825 */ /* 0x002fc600078e0204 */
[----:B------:R-:W5:Y:S04]  /*0370*/  LDG.E R27, desc[UR8][R2.64+0x1c] ;  /* 0x00001c08021b7981 */ /* 0x000f68000c1e1900 */
[----:B------:R-:W2:Y:S04]  /*0380*/  LDG.E R15, desc[UR8][R4.64] ;  /* 0x00000008040f7981 */ /* 0x000ea8000c1e1900 */
[----:B------:R-:W3:Y:S04]  /*0390*/  LDG.E R26, desc[UR8][R4.64+0x4] ;  /* 0x00000408041a7981 */ /* 0x000ee8000c1e1900 */
[----:B------:R-:W4:Y:S04]  /*03a0*/  LDG.E R23, desc[UR8][R4.64+0x8] ;  /* 0x0000080804177981 */ /* 0x000f28000c1e1900 */
[----:B------:R-:W5:Y:S04]  /*03b0*/  LDG.E R21, desc[UR8][R4.64+0xc] ;  /* 0x00000c0804157981 */ /* 0x000f68000c1e1900 */
[----:B------:R-:W5:Y:S01]  /*03c0*/  LDG.E R19, desc[UR8][R4.64+0x10] ;  /* 0x0000100804137981 */ /* 0x000f62000c1e1900 */
[----:B--2---:R-:W-:-:S03]  /*03d0*/  FFMA R15, R15, R24, R14 ;  /* 0x000000180f0f7223 */ /* 0x004fc6000000000e */
[----:B------:R-:W2:Y:S01]  /*03e0*/  LDG.E R14, desc[UR8][R2.64+-0xc] ;  /* 0xfffff408020e7981 */ /* 0x000ea2000c1e1900 */
[----:B---3--:R-:W-:-:S03]  /*03f0*/  FFMA R26, R26, R25, R15 ;  /* 0x000000191a1a7223 */ /* 0x008fc6000000000f */
[----:B------:R-:W2:Y:S01]  /*0400*/  LDG.E R15, desc[UR8][R4.64+0x14] ;  /* 0x00001408040f7981 */ /* 0x000ea2000c1e1900 */
[----:B----4-:R-:W-:-:S03]  /*0410*/  FFMA R26, R23, R22, R26 ;  /* 0x00000016171a7223 */ /* 0x010fc6000000001a */
[----:B------:R-:W3:Y:S04]  /*0420*/  LDG.E R22, desc[UR8][R2.64+-0x8] ;  /* 0xfffff80802167981 */ /* 0x000ee8000c1e1900 */
[----:B------:R-:W3:Y:S01]  /*0430*/  LDG.E R23, desc[UR8][R4.64+0x18] ;  /* 0x0000180804177981 */ /* 0x000ee2000c1e1900 */
[----:B-----5:R-:W-:-:S03]  /*0440*/  FFMA R26, R21, R20, R26 ;  /* 0x00000014151a7223 */ /* 0x020fc6000000001a */
[----:B------:R-:W4:Y:S04]  /*0450*/  LDG.E R20, desc[UR8][R2.64+-0x4] ;  /* 0xfffffc0802147981 */ /* 0x000f28000c1e1900 */
[----:B------:R-:W4:Y:S04]  /*0460*/  LDG.E R21, desc[UR8][R4.64+0x1c] ;  /* 0x00001c0804157981 */ /* 0x000f28000c1e1900 */
[----:B------:R-:W5:Y:S04]  /*0470*/  LDG.E R24, desc[UR8][R2.64] ;  /* 0x0000000802187981 */ /* 0x000f68000c1e1900 */
[----:B------:R-:W5:Y:S01]  /*0480*/  LDG.E R25, desc[UR8][R4.64+0x20] ;  /* 0x0000200804197981 */ /* 0x000f62000c1e1900 */
[----:B------:R-:W-:-:S03]  /*0490*/  FFMA R26, R19, R16, R26 ;  /* 0x00000010131a7223 */ /* 0x000fc6000000001a */
[----:B------:R-:W5:Y:S04]  /*04a0*/  LDG.E R19, desc[UR8][R2.64+0x4] ;  /* 0x0000040802137981 */ /* 0x000f68000c1e1900 */
[----:B------:R-:W5:Y:S01]  /*04b0*/  LDG.E R16, desc[UR8][R4.64+0x24] ;  /* 0x0000240804107981 */ /* 0x000f62000c1e1900 */
[----:B--2---:R-:W-:-:S03]  /*04c0*/  FFMA R14, R15, R14, R26 ;  /* 0x0000000e0f0e7223 */ /* 0x004fc6000000001a */
[----:B------:R-:W2:Y:S04]  /*04d0*/  LDG.E R15, desc[UR8][R2.64+0x8] ;  /* 0x00000808020f7981 */ /* 0x000ea8000c1e1900 */
[----:B------:R-:W2:Y:S01]  /*04e0*/  LDG.E R26, desc[UR8][R4.64+0x3c] ;  /* 0x00003c08041a7981 */ /* 0x000ea2000c1e1900 */
[----:B---3--:R-:W-:-:S03]  /*04f0*/  FFMA R22, R23, R22, R14 ;  /* 0x0000001617167223 */ /* 0x008fc6000000000e */
[----:B------:R-:W2:Y:S04]  /*0500*/  LDG.E R14, desc[UR8][R4.64+0x28] ;  /* 0x00002808040e7981 */ /* 0x000ea8000c1e1900 */
[----:B------:R-:W3:Y:S01]  /*0510*/  LDG.E R23, desc[UR8][R4.64+0x30] ;  /* 0x0000300804177981 */ /* 0x000ee2000c1e1900 */
[----:B----4-:R-:W-:-:S03]  /*0520*/  FFMA R22, R21, R20, R22 ;  /* 0x0000001415167223 */ /* 0x010fc60000000016 */
[----:B------:R-:W4:Y:S04]  /*0530*/  LDG.E R21, desc[UR8][R2.64+0xc] ;  /* 0x00000c0802157981 */ /* 0x000f28000c1e1900 */
[----:B------:R-:W4:Y:S01]  /*0540*/  LDG.E R20, desc[UR8][R4.64+0x2c] ;  /* 0x00002c0804147981 */ /* 0x000f22000c1e1900 */
[----:B-----5:R-:W-:-:S03]  /*0550*/  FFMA R25, R25, R24, R22 ;  /* 0x0000001819197223 */ /* 0x020fc60000000016 */
[----:B------:R-:W3:Y:S04]  /*0560*/  LDG.E R22, desc[UR8][R2.64+0x10] ;  /* 0x0000100802167981 */ /* 0x000ee8000c1e1900 */
[----:B------:R-:W5:Y:S01]  /*0570*/  LDG.E R24, desc[UR8][R4.64+0x34] ;  /* 0x0000340804187981 */ /* 0x000f62000c1e1900 */
[----:B------:R-:W-:-:S03]  /*0580*/  FFMA R29, R16, R19, R25 ;  /* 0x00000013101d7223 */ /* 0x000fc60000000019 */
[----:B------:R-:W5:Y:S04]  /*0590*/  LDG.E R25, desc[UR8][R2.64+0x14] ;  /* 0x0000140802197981 */ /* 0x000f68000c1e1900 */
[----:B------:R-:W5:Y:S04]  /*05a0*/  LDG.E R16, desc[UR8][R2.64+0x18] ;  /* 0x0000180802107981 */ /* 0x000f68000c1e1900 */
[----:B------:R-:W5:Y:S01]  /*05b0*/  LDG.E R19, desc[UR8][R4.64+0x38] ;  /* 0x0000380804137981 */ /* 0x000f62000c1e1900 */
[----:B------:R-:W-:-:S04]  /*05c0*/  IADD3 R13, PT, PT, R13, 0x10, RZ ;  /* 0x000000100d0d7810 */ /* 0x000fc80007ffe0ff */
[----:B------:R-:W-:Y:S01]  /*05d0*/  ISETP.NE.AND P0, PT, R13, RZ, PT ;  /* 0x000000ff0d00720c */ /* 0x000fe20003f05270 */
[----:B------:R-:W-:Y:S02]  /*05e0*/  VIADD R12, R12, 0x10 ;  /* 0x000000100c0c7836 */ /* 0x000fe40000000000 */
[----:B--2---:R-:W-:-:S04]  /*05f0*/  FFMA R15, R14, R15, R29 ;  /* 0x0000000f0e0f7223 */ /* 0x004fc8000000001d */
[----:B----4-:R-:W-:-:S04]  /*0600*/  FFMA R20, R20, R21, R15 ;  /* 0x0000001514147223 */ /* 0x010fc8000000000f */
[----:B---3--:R-:W-:Y:S01]  /*0610*/  FFMA R23, R23, R22, R20 ;  /* 0x0000001617177223 */ /* 0x008fe20000000014 */
[----:B------:R-:W-:-:S03]  /*0620*/  IADD3 R15, P1, PT, R2, 0x40, RZ ;  /* 0x00000040020f7810 */ /* 0x000fc60007f3e0ff */
[----:B-----5:R-:W-:-:S04]  /*0630*/  FFMA R24, R24, R25, R23 ;  /* 0x0000001918187223 */ /* 0x020fc80000000017 */
[----:B------:R-:W-:Y:S01]  /*0640*/  FFMA R19, R19, R16, R24 ;  /* 0x0000001013137223 */ /* 0x000fe20000000018 */
[----:B------:R-:W-:-:S03]  /*0650*/  IADD3.X R16, PT, PT, RZ, R3, RZ, P1, !PT ;  /* 0x00000003ff107210 */ /* 0x000fc60000ffe4ff */
[----:B------:R-:W-:Y:S01]  /*0660*/  FFMA R14, R26, R27, R19 ;  /* 0x0000001b1a0e7223 */ /* 0x000fe20000000013 */
[----:B------:R-:W-:Y:S06]  /*0670*/  @P0 BRA `(.L_x_2) ;  /* 0xfffffffc00180947 */ /* 0x000fec000383ffff */
[----:B------:R-:W-:-:S07]  /*0680*/  MOV R16, R8 ;  /* 0x0000000800107202 */ /* 0x000fce0000000f00 */
.L_x_1:
[----:B------:R-:W-:-:S13]  /*0690*/  ISETP.NE.AND P0, PT, R17, RZ, PT ;  /* 0x000000ff1100720c */ /* 0x000fda0003f05270 */
[----:B------:R-:W-:Y:S05]  /*06a0*/  @!P0 BRA `(.L_x_3) ;  /* 0x0000000400748947 */ /* 0x000fea0003800000 */
[----:B------:R-:W-:Y:S02]  /*06b0*/  IADD3 R2, PT, PT, R17, -0x1, RZ ;  /* 0xffffffff11027810 */ /* 0x000fe40007ffe0ff */
[----:B------:R-:W-:Y:S02]  /*06c0*/  ISETP.NE.AND P0, PT, R18, RZ, PT ;  /* 0x000000ff1200720c */ /* 0x000fe40003f05270 */
[----:B------:R-:W-:-:S13]  /*06d0*/  ISETP.GE.U32.AND P1, PT, R2, 0x7, PT ;  /* 0x000000070200780c */ /* 0x000fda0003f26070 */
[----:B------:R-:W-:Y:S05]  /*06e0*/  @!P1 BRA `(.L_x_4) ;  /* 0x0000000000909947 */ /* 0x000fea0003800000 */
[----:B------:R-:W1:Y:S01]  /*06f0*/  LDC.64 R12, c[0x0][0x388] ;  /* 0x0000e200ff0c7b82 */ /* 0x000e620000000a00 */
[----:B------:R-:W-:Y:S01]  /*0700*/  IADD3 R15, PT, PT, R16, UR10, RZ ;  /* 0x0000000a100f7c10 */ /* 0x000fe2000fffe0ff */
[----:B------:R-:W-:-:S06]  /*0710*/  IMAD.IADD R5, R11, 0x1, R16 ;  /* 0x000000010b057824 */ /* 0x000fcc00078e0210 */
[----:B------:R-:W2:Y:S01]  /*0720*/  LDC.64 R2, c[0x0][0x380] ;  /* 0x0000e000ff027b82 */ /* 0x000ea20000000a00 */
[----:B-1----:R-:W-:-:S05]  /*0730*/  IMAD.WIDE.U32 R12, R15, 0x4, R12 ;  /* 0x000000040f0c7825 */ /* 0x002fca00078e000c */
[----:B0-----:R-:W3:Y:S01]  /*0740*/  LDG.E R23, desc[UR8][R12.64] ;  /* 0x000000080c177981 */ /* 0x001ee2000c1e1900 */
[----:B--2---:R-:W-:Y:S02]  /*0750*/  IMAD.WIDE R2, R5, 0x4, R2 ;  /* 0x0000000405027825 */ /* 0x004fe400078e0202 */
[----:B------:R-:W0:Y:S03]  /*0760*/  LDC.64 R4, c[0x0][0x388] ;  /* 0x0000e200ff047b82 */ /* 0x000e260000000a00 */
[----:B------:R-:W3:Y:S01]  /*0770*/  LDG.E R21, desc[UR8][R2.64] ;  /* 0x0000000802157981 */ /* 0x000ee2000c1e1900 */
[----:B------:R-:W-:-:S03]  /*0780*/  IADD3 R15, P1, PT, R16, UR10, RZ ;  /* 0x0000000a100f7c10 */ /* 0x000fc6000ff3e0ff */
[----:B------:R-:W2:Y:S01]  /*0790*/  LDG.E R19, desc[UR8][R2.64+0x8] ;  /* 0x0000080802137981 */ /* 0x000ea2000c1e1900 */
[----:B------:R-:W-:-:S03]  /*07a0*/  IADD3.X R20, PT, PT, RZ, RZ, RZ, P1, !PT ;  /* 0x000000ffff147210 */ /* 0x000fc60000ffe4ff */
[----:B------:R-:W4:Y:S04]  /*07b0*/  LDG.E R12, desc[UR8][R2.64+0xc] ;  /* 0x00000c08020c7981 */ /* 0x000f28000c1e1900 */
[----:B------:R-:W5:Y:S01]  /*07c0*/  LDG.E R25, desc[UR8][R2.64+0x1c] ;  /* 0x00001c0802197981 */ /* 0x000f62000c1e1900 */
[----:B0-----:R-:W-:-:S04]  /*07d0*/  LEA R4, P1, R15, R4, 0x2 ;  /* 0x000000040f047211 */ /* 0x001fc800078210ff */
[----:B------:R-:W-:Y:S02]  /*07e0*/  LEA.HI.X R5, R15, R5, R20, 0x2, P1 ;  /* 0x000000050f057211 */ /* 0x000fe400008f1414 */
[----:B------:R-:W2:Y:S04]  /*07f0*/  LDG.E R15, desc[UR8][R2.64+0x4] ;  /* 0x00000408020f7981 */ /* 0x000ea8000c1e1900 */
[----:B------:R-:W2:Y:S04]  /*0800*/  LDG.E R20, desc[UR8][R4.64+0x4] ;  /* 0x0000040804147981 */ /* 0x000ea8000c1e1900 */
[----:B------:R-:W4:Y:S04]  /*0810*/  LDG.E R22, desc[UR8][R4.64+0x8] ;  /* 0x0000080804167981 */ /* 0x000f28000c1e1900 */
[----:B------:R-:W5:Y:S04]  /*0820*/  LDG.E R13, desc[UR8][R4.64+0xc] ;  /* 0x00000c08040d7981 */ /* 0x000f68000c1e1900 */
[----:B------:R-:W5:Y:S04]  /*0830*/  LDG.E R24, desc[UR8][R4.64+0x10] ;  /* 0x0000100804187981 */ /* 0x000f68000c1e1900 */
[----:B------:R-:W5:Y:S04]  /*0840*/  LDG.E R26, desc[UR8][R4.64+0x14] ;  /* 0x00001408041a7981 */ /* 0x000f68000c1e1900 */
[----:B------:R-:W5:Y:S04]  /*0850*/  LDG.E R27, desc[UR8][R4.64+0x18] ;  /* 0x00001808041b7981 */ /* 0x000f68000c1e1900 */
[----:B------:R-:W5:Y:S01]  /*0860*/  LDG.E R28, desc[UR8][R4.64+0x1c] ;  /* 0x00001c08041c7981 */ /* 0x000f62000c1e1900 */
[----:B---3--:R-:W-:-:S03]  /*0870*/  FFMA R29, R21, R23, R14 ;  /* 0x00000017151d7223 */ /* 0x008fc6000000000e */
[----:B------:R-:W3:Y:S04]  /*0880*/  LDG.E R23, desc[UR8][R2.64+0x10] ;  /* 0x0000100802177981 */ /* 0x000ee8000c1e1900 */
[----:B------:R-:W3:Y:S04]  /*0890*/  LDG.E R21, desc[UR8][R2.64+0x14] ;  /* 0x0000140802157981 */ /* 0x000ee8000c1e1900 */
[----:B------:R-:W3:Y:S01]  /*08a0*/  LDG.E R14, desc[UR8][R2.64+0x18] ;  /* 0x00001808020e7981 */ /* 0x000ee2000c1e1900 */
[----:B--2---:R-:W-:-:S04]  /*08b0*/  FFMA R20, R15, R20, R29 ;  /* 0x000000140f147223 */ /* 0x004fc8000000001d */
[----:B----4-:R-:W-:-:S04]  /*08c0*/  FFMA R19, R19, R22, R20 ;  /* 0x0000001613137223 */ /* 0x010fc80000000014 */
[----:B-----5:R-:W-:Y:S01]  /*08d0*/  FFMA R12, R12, R13, R19 ;  /* 0x0000000d0c0c7223 */ /* 0x020fe20000000013 */
[----:B------:R-:W-:-:S03]  /*08e0*/  IADD3 R16, PT, PT, R16, 0x8, RZ ;  /* 0x0000000810107810 */ /* 0x000fc60007ffe0ff */
[----:B---3--:R-:W-:-:S04]  /*08f0*/  FFMA R12, R23, R24, R12 ;  /* 0x00000018170c7223 */ /* 0x008fc8000000000c */
[----:B------:R-:W-:-:S04]  /*0900*/  FFMA R21, R21, R26, R12 ;  /* 0x0000001a15157223 */ /* 0x000fc8000000000c */
[----:B------:R-:W-:-:S04]  /*0910*/  FFMA R14, R14, R27, R21 ;  /* 0x0000001b0e0e7223 */ /* 0x000fc80000000015 */
[----:B------:R-:W-:-:S07]  /*0920*/  FFMA R14, R25, R28, R14 ;  /* 0x0000001c190e7223 */ /* 0x000fce000000000e */
.L_x_4:
[----:B------:R-:W-:Y:S05]  /*0930*/  @!P0 BRA `(.L_x_3) ;  /* 0x0000000000d08947 */ /* 0x000fea0003800000 */
[----:B------:R-:W-:Y:S02]  /*0940*/  IADD3 R2, PT, PT, R18, -0x1, RZ ;  /* 0xffffffff12027810 */ /* 0x000fe40007ffe0ff */
[----:B------:R-:W-:Y:S02]  /*0950*/  ISETP.NE.AND P0, PT, R9, RZ, PT ;  /* 0x000000ff0900720c */ /* 0x000fe40003f05270 */
[----:B------:R-:W-:-:S13]  /*0960*/  ISETP.GE.U32.AND P1, PT, R2, 0x3, PT ;  /* 0x000000030200780c */ /* 0x000fda0003f26070 */
[----:B------:R-:W-:Y:S05]  /*0970*/  @!P1 BRA `(.L_x_5) ;  /* 0x0000000000609947 */ /* 0x000fea0003800000 */
[----:B------:R-:W1:Y:S01]  /*0980*/  LDC.64 R4, c[0x0][0x388] ;  /* 0x0000e200ff047b82 */ /* 0x000e620000000a00 */
[C---:B------:R-:W-:Y:S01]  /*0990*/  VIADD R19, R16.reuse, UR10 ;  /* 0x0000000a10137c36 */ /* 0x040fe20008000000 */
[----:B------:R-:W-:Y:S02]  /*09a0*/  IADD3 R20, P1, PT, R16, UR10, RZ ;  /* 0x0000000a10147c10 */ /* 0x000fe4000ff3e0ff */
[----:B------:R-:W-:-:S04]  /*09b0*/  IADD3 R15, PT, PT, R11, R16, RZ ;  /* 0x000000100b0f7210 */ /* 0x000fc80007ffe0ff */
[----:B------:R-:W2:Y:S08]  /*09c0*/  LDC.64 R2, c[0x0][0x388] ;  /* 0x0000e200ff027b82 */ /* 0x000eb00000000a00 */
[----:B------:R-:W3:Y:S01]  /*09d0*/  LDC.64 R12, c[0x0][0x380] ;  /* 0x0000e000ff0c7b82 */ /* 0x000ee20000000a00 */
[----:B-1----:R-:W-:Y:S01]  /*09e0*/  IMAD.WIDE.U32 R4, R19, 0x4, R4 ;  /* 0x0000000413047825 */ /* 0x002fe200078e0004 */
[----:B------:R-:W-:-:S05]  /*09f0*/  IADD3.X R19, PT, PT, RZ, RZ, RZ, P1, !PT ;  /* 0x000000ffff137210 */ /* 0x000fca0000ffe4ff */
[----:B0-----:R-:W4:Y:S01]  /*0a00*/  LDG.E R4, desc[UR8][R4.64] ;  /* 0x0000000804047981 */ /* 0x001f22000c1e1900 */
[----:B--2---:R-:W-:-:S04]  /*0a10*/  LEA R2, P1, R20, R2, 0x2 ;  /* 0x0000000214027211 */ /* 0x004fc800078210ff */
[----:B------:R-:W-:Y:S01]  /*0a20*/  LEA.HI.X R3, R20, R3, R19, 0x2, P1 ;  /* 0x0000000314037211 */ /* 0x000fe200008f1413 */
[----:B---3--:R-:W-:-:S04]  /*0a30*/  IMAD.WIDE R12, R15, 0x4, R12 ;  /* 0x000000040f0c7825 */ /* 0x008fc800078e020c */
[----:B------:R-:W2:Y:S04]  /*0a40*/  LDG.E R19, desc[UR8][R2.64+0x4] ;  /* 0x0000040802137981 */ /* 0x000ea8000c1e1900 */
[----:B------:R-:W4:Y:S04]  /*0a50*/  LDG.E R15, desc[UR8][R12.64] ;  /* 0x000000080c0f7981 */ /* 0x000f28000c1e1900 */
[----:B------:R-:W2:Y:S04]  /*0a60*/  LDG.E R20, desc[UR8][R12.64+0x4] ;  /* 0x000004080c147981 */ /* 0x000ea8000c1e1900 */
[----:B------:R-:W3:Y:S04]  /*0a70*/  LDG.E R22, desc[UR8][R12.64+0x8] ;  /* 0x000008080c167981 */ /* 0x000ee8000c1e1900 */
[----:B------:R-:W3:Y:S04]  /*0a80*/  LDG.E R21, desc[UR8][R2.64+0x8] ;  /* 0x0000080802157981 */ /* 0x000ee8000c1e1900 */
[----:B------:R-:W5:Y:S04]  /*0a90*/  LDG.E R24, desc[UR8][R12.64+0xc] ;  /* 0x00000c080c187981 */ /* 0x000f68000c1e1900 */
[----:B------:R-:W5:Y:S01]  /*0aa0*/  LDG.E R23, desc[UR8][R2.64+0xc] ;  /* 0x00000c0802177981 */ /* 0x000f62000c1e1900 */
[----:B------:R-:W-:Y:S01]  /*0ab0*/  IADD3 R16, PT, PT, R16, 0x4, RZ ;  /* 0x0000000410107810 */ /* 0x000fe20007ffe0ff */
[----:B----4-:R-:W-:-:S04]  /*0ac0*/  FFMA R15, R15, R4, R14 ;  /* 0x000000040f0f7223 */ /* 0x010fc8000000000e */
[----:B--2---:R-:W-:-:S04]  /*0ad0*/  FFMA R15, R20, R19, R15 ;  /* 0x00000013140f7223 */ /* 0x004fc8000000000f */
[----:B---3--:R-:W-:-:S04]  /*0ae0*/  FFMA R15, R22, R21, R15 ;  /* 0x00000015160f7223 */ /* 0x008fc8000000000f */
[----:B-----5:R-:W-:-:S07]  /*0af0*/  FFMA R14, R24, R23, R15 ;  /* 0x00000017180e7223 */ /* 0x020fce000000000f */
.L_x_5:
[----:B------:R-:W-:Y:S05]  /*0b00*/  @!P0 BRA `(.L_x_3) ;  /* 0x00000000005c8947 */ /* 0x000fea0003800000 */
[----:B------:R-:W1:Y:S01]  /*0b10*/  LDC.64 R4, c[0x0][0x388] ;  /* 0x0000e200ff047b82 */ /* 0x000e620000000a00 */
[----:B------:R-:W-:Y:S01]  /*0b20*/  VIADD R13, R16, UR10 ;  /* 0x0000000a100d7c36 */ /* 0x000fe20008000000 */
[----:B------:R-:W-:-:S06]  /*0b30*/  IADD3 R11, PT, PT, R11, R16, RZ ;  /* 0x000000100b0b7210 */ /* 0x000fcc0007ffe0ff */
[----:B------:R-:W2:Y:S01]  /*0b40*/  LDC.64 R2, c[0x0][0x380] ;  /* 0x0000e000ff027b82 */ /* 0x000ea20000000a00 */
[----:B-1----:R-:W-:-:S06]  /*0b50*/  IMAD.WIDE.U32 R4, R13, 0x4, R4 ;  /* 0x000000040d047825 */ /* 0x002fcc00078e0004 */
[----:B0-----:R-:W3:Y:S01]  /*0b60*/  LDG.E R4, desc[UR8][R4.64] ;  /* 0x0000000804047981 */ /* 0x001ee2000c1e1900 */
[----:B--2---:R-:W-:-:S05]  /*0b70*/  IMAD.WIDE R2, R11, 0x4, R2 ;  /* 0x000000040b027825 */ /* 0x004fca00078e0202 */
[----:B------:R-:W3:Y:S01]  /*0b80*/  LDG.E R11, desc[UR8][R2.64] ;  /* 0x00000008020b7981 */ /* 0x000ee2000c1e1900 */
[----:B------:R-:W-:Y:S01]  /*0b90*/  ISETP.NE.AND P0, PT, R9, 0x1, PT ;  /* 0x000000010900780c */ /* 0x000fe20003f05270 */
[----:B---3--:R-:W-:-:S12]  /*0ba0*/  FFMA R14, R11, R4, R14 ;  /* 0x000000040b0e7223 */ /* 0x008fd8000000000e */
[----:B------:R-:W-:Y:S05]  /*0bb0*/  @!P0 BRA `(.L_x_3) ;  /* 0x0000000000308947 */ /* 0x000fea0003800000 */
[----:B------:R-:W0:Y:S01]  /*0bc0*/  LDC.64 R4, c[0x0][0x388] ;  /* 0x0000e200ff047b82 */ /* 0x000e220000000a00 */
[----:B------:R-:W-:Y:S02]  /*0bd0*/  IADD3 R11, P1, PT, R16, UR10, RZ ;  /* 0x0000000a100b7c10 */ /* 0x000fe4000ff3e0ff */
[----:B------:R-:W-:Y:S02]  /*0be0*/  ISETP.NE.AND P0, PT, R9, 0x2, PT ;  /* 0x000000020900780c */ /* 0x000fe40003f05270 */
[----:B------:R-:W-:-:S11]  /*0bf0*/  IADD3.X R12, PT, PT, RZ, RZ, RZ, P1, !PT ;  /* 0x000000ffff0c7210 */ /* 0x000fd60000ffe4ff */
[----:B------:R-:W2:Y:S01]  /*0c00*/  @P0 LDG.E R13, desc[UR8][R2.64+0x8] ;  /* 0x00000808020d0981 */ /* 0x000ea2000c1e1900 */
[----:B0-----:R-:W-:-:S04]  /*0c10*/  LEA R4, P1, R11, R4, 0x2 ;  /* 0x000000040b047211 */ /* 0x001fc800078210ff */
[----:B------:R-:W-:Y:S02]  /*0c20*/  LEA.HI.X R5, R11, R5, R12, 0x2, P1 ;  /* 0x000000050b057211 */ /* 0x000fe400008f140c */
[----:B------:R-:W3:Y:S04]  /*0c30*/  LDG.E R11, desc[UR8][R2.64+0x4] ;  /* 0x00000408020b7981 */ /* 0x000ee8000c1e1900 */
[----:B------:R-:W3:Y:S04]  /*0c40*/  LDG.E R12, desc[UR8][R4.64+0x4] ;  /* 0x00000408040c7981 */ /* 0x000ee8000c1e1900 */
[----:B------:R-:W2:Y:S01]  /*0c50*/  @P0 LDG.E R15, desc[UR8][R4.64+0x8] ;  /* 0x00000808040f0981 */ /* 0x000ea2000c1e1900 */
[----:B---3--:R-:W-:-:S04]  /*0c60*/  FFMA R14, R11, R12, R14 ;  /* 0x0000000c0b0e7223 */ /* 0x008fc8000000000e */
[----:B--2---:R-:W-:-:S07]  /*0c70*/  @P0 FFMA R14, R13, R15, R14 ;  /* 0x0000000f0d0e0223 */ /* 0x004fce000000000e */
.L_x_3:
[----:B------:R-:W-:Y:S05]  /*0c80*/  BRA.U UP0, `(.L_x_6) ;  /* 0xfffffff5004c7547 */ /* 0x000fea000b83ffff */
.L_x_0:
[----:B------:R-:W1:Y:S01]  /*0c90*/  LDC.64 R2, c[0x0][0x390] ;  /* 0x0000e400ff027b82 */ /* 0x000e620000000a00 */
[----:B------:R-:W-:-:S05]  /*0ca0*/  IMAD R7, R0, R7, R0 ;  /* 0x0000000700077224 */ /* 0x000fca00078e0200 */
[----:B------:R-:W-:-:S05]  /*0cb0*/  IADD3 R7, PT, PT, R6, R7, RZ ;  /* 0x0000000706077210 */ /* 0x000fca0007ffe0ff */
[----:B-1----:R-:W-:-:S05]  /*0cc0*/  IMAD.WIDE R2, R7, 0x4, R2 ;  /* 0x0000000407027825 */ /* 0x002fca00078e0202 */
[----:B0-----:R-:W-:Y:S01]  /*0cd0*/  STG.E desc[UR8][R2.64], R14 ;  /* 0x0000000e02007986 */ /* 0x001fe2000c101908 */
[----:B------:R-:W-:Y:S05]  /*0ce0*/  EXIT ;  /* 0x000000000000794d */ /* 0x000fea0003800000 */
.L_x_7:
[----:B------:R-:W-:-:S00]  /*0cf0*/  BRA `(.L_x_7) ;  /* 0xfffffffc00fc7947 */ /* 0x000fc0000383ffff */
[----:B------:R-:W-:-:S00]  /*0d00*/  NOP ;  /* 0x0000000000007918 */ /* 0x000fc00000000000 */
[----:B------:R-:W-:-:S00]  /*0d10*/  NOP ;  /* 0x0000000000007918 */ /* 0x000fc00000000000 */
[----:B------:R-:W-:-:S00]  /*0d20*/  NOP ;  /* 0x0000000000007918 */ /* 0x000fc00000000000 */
[----:B------:R-:W-:-:S00]  /*0d30*/  NOP ;  /* 0x0000000000007918 */ /* 0x000fc00000000000 */
[----:B------:R-:W-:-:S00]  /*0d40*/  NOP ;  /* 0x0000000000007918 */ /* 0x000fc00000000000 */
[----:B------:R-:W-:-:S00]  /*0d50*/  NOP ;  /* 0x0000000000007918 */ /* 0x000fc00000000000 */
[----:B------:R-:W-:-:S00]  /*0d60*/  NOP ;  /* 0x0000000000007918 */ /* 0x000fc00000000000 */
[----:B------:R-:W-:-:S00]  /*0d70*/  NOP ;  /* 0x0000000000007918 */ /* 0x000fc00000000000 */
.L_x_8:


//--------------------- .nv.shared.reserved.0     --------------------------
	.section	.nv.shared.reserved.0,"aw",@nobits
	.weak		__nv_reservedSMEM_offset_0_alias
	.size		__nv_reservedSMEM_offset_0_alias, 0, 64
	.other		__nv_reservedSMEM_offset_0_alias,@"STO_CUDA_RESERVED_SHARED STV_DEFAULT"
__nv_reservedSMEM_offset_0_alias:
	.zero		0
	.zero		64


//--------------------- .nv.constant0._Z17convolutionKernelPfS_S_iiii --------------------------
	.section	.nv.constant0._Z17convolutionKernelPfS_S_iiii,"a",@progbits
	.sectionflags	@""
	.align	4
.nv.constant0._Z17convolutionKernelPfS_S_iiii:
	.zero		936


//--------------------- SYMBOLS --------------------------

	.type		.nv.reservedSmem.offset0,@object
	.size		.nv.reservedSmem.offset0,0x4
